//
// Generated by NVIDIA NVVM Compiler
//
// Compiler Build ID: CL-36424714
// Cuda compilation tools, release 13.0, V13.0.88
// Based on NVVM 20.0.0
//

.version 9.0
.target sm_100
.address_size 64

	// .globl	_Z16getMaxValueOfRowPfS_

.visible .entry _Z16getMaxValueOfRowPfS_(
	.param .u64 .ptr .align 1 _Z16getMaxValueOfRowPfS__param_0,
	.param .u64 .ptr .align 1 _Z16getMaxValueOfRowPfS__param_1
)
{
	.reg .pred 	%p<5>;
	.reg .b32 	%r<17>;
	.reg .b32 	%f<5>;
	.reg .b64 	%rd<14>;

	ld.param.u64 	%rd4, [_Z16getMaxValueOfRowPfS__param_0];
	ld.param.u64 	%rd3, [_Z16getMaxValueOfRowPfS__param_1];
	cvta.to.global.u64 	%rd1, %rd4;
	mov.u32 	%r1, %tid.x;
	mov.u32 	%r2, %ctaid.x;
	mov.u32 	%r3, %ntid.x;
	setp.lt.u32 	%p1, %r3, 2;
	@%p1 bra 	$L__BB0_5;
	shl.b32 	%r7, %r2, 10;
	and.b32  	%r8, %r7, 1047552;
	or.b32  	%r9, %r8, %r1;
	mul.wide.u32 	%rd5, %r9, 4;
	add.s64 	%rd2, %rd1, %rd5;
	mov.b32 	%r16, 1;
$L__BB0_2:
	bar.sync 	0;
	shl.b32 	%r5, %r16, 1;
	add.s32 	%r10, %r5, -1;
	and.b32  	%r11, %r10, %r1;
	setp.ne.s32 	%p2, %r11, 0;
	@%p2 bra 	$L__BB0_4;
	mul.wide.s32 	%rd6, %r16, 4;
	add.s64 	%rd7, %rd2, %rd6;
	ld.global.f32 	%f1, [%rd7];
	ld.global.f32 	%f2, [%rd2];
	setp.gt.f32 	%p3, %f1, %f2;
	selp.f32 	%f3, %f1, %f2, %p3;
	st.global.f32 	[%rd2], %f3;
$L__BB0_4:
	setp.lt.u32 	%p4, %r5, %r3;
	mov.u32 	%r16, %r5;
	@%p4 bra 	$L__BB0_2;
$L__BB0_5:
	cvta.to.global.u64 	%rd8, %rd3;
	shl.b32 	%r12, %r2, 10;
	and.b32  	%r13, %r12, 1047552;
	or.b32  	%r14, %r13, %r1;
	mul.wide.u32 	%rd9, %r14, 4;
	add.s64 	%rd10, %rd1, %rd9;
	ld.global.f32 	%f4, [%rd10];
	shl.b32 	%r15, %r2, 2;
	cvt.u64.u32 	%rd11, %r15;
	and.b64  	%rd12, %rd11, 4092;
	add.s64 	%rd13, %rd8, %rd12;
	st.global.f32 	[%rd13], %f4;
	ret;

}


// ===== COMPILED SASS (sm_100) =====

	.target	sm_100

	.elftype	@"ET_EXEC"


//--------------------- .note.nv.tkinfo           --------------------------
	.section	.note.nv.tkinfo,"",@"SHT_NOTE"
	.sectionflags	@"SHF_NOTE_NV_TKINFO"
	.tkinfo
        /*0018*/ 	.word	0x00000002
        /*0030*/ 	.string	""
        /*0030*/ 	.string	"ptxas"
        /*0030*/ 	.string	"Cuda compilation tools, release 13.0, V13.0.88"
        /*0030*/ 	.string	"Build cuda_13.0.r13.0/compiler.36424714_0"
        /*0030*/ 	.string	"-arch sm_100 -m 64 "



//--------------------- .note.nv.cuinfo           --------------------------
	.section	.note.nv.cuinfo,"",@"SHT_NOTE"
	.sectionflags	@"SHF_NOTE_NV_CUINFO"
        /*0018*/ 	.short	0x0002
        /*001a*/ 	.short	0x0064
        /*001c*/ 	.short	0x0082
	.zero		2


//--------------------- .nv.info                  --------------------------
	.section	.nv.info,"",@"SHT_CUDA_INFO"
	.align	4


	//----- nvinfo : EIATTR_REGCOUNT
	.align		4
        /*0000*/ 	.byte	0x04, 0x2f
        /*0002*/ 	.short	(.L_1 - .L_0)
	.align		4
.L_0:
        /*0004*/ 	.word	index@(_Z16getMaxValueOfRowPfS_)
        /*0008*/ 	.word	0x0000000c


	//----- nvinfo : EIATTR_FRAME_SIZE
	.align		4
.L_1:
        /*000c*/ 	.byte	0x04, 0x11
        /*000e*/ 	.short	(.L_3 - .L_2)
	.align		4
.L_2:
        /*0010*/ 	.word	index@(_Z16getMaxValueOfRowPfS_)
        /*0014*/ 	.word	0x00000000


	//----- nvinfo : EIATTR_MIN_STACK_SIZE
	.align		4
.L_3:
        /*0018*/ 	.byte	0x04, 0x12
        /*001a*/ 	.short	(.L_5 - .L_4)
	.align		4
.L_4:
        /*001c*/ 	.word	index@(_Z16getMaxValueOfRowPfS_)
        /*0020*/ 	.word	0x00000000
.L_5:


//--------------------- .nv.compat                --------------------------
	.section	.nv.compat,"",@"SHT_CUDA_COMPAT_INFO"
	.align	4
        /*0000*/ 	.byte	0x02, 0x09, 0x00, 0x00, 0x02, 0x02, 0x01, 0x00, 0x02, 0x05, 0x05, 0x00, 0x03, 0x07, 0x01, 0x01
        /*0010*/ 	.byte	0x02, 0x03, 0x00, 0x00, 0x02, 0x06, 0x01, 0x00, 0x04, 0x0b, 0x08, 0x00, 0x09, 0x00, 0x00, 0x00
        /*0020*/ 	.byte	0x00, 0x00, 0x00, 0x00


//--------------------- .nv.info._Z16getMaxValueOfRowPfS_ --------------------------
	.section	.nv.info._Z16getMaxValueOfRowPfS_,"",@"SHT_CUDA_INFO"
	.sectionflags	@""
	.align	4


	//----- nvinfo : EIATTR_CUDA_API_VERSION
	.align		4
        /*0000*/ 	.byte	0x04, 0x37
        /*0002*/ 	.short	(.L_7 - .L_6)
.L_6:
        /*0004*/ 	.word	0x00000082


	//----- nvinfo : EIATTR_KPARAM_INFO
	.align		4
.L_7:
        /*0008*/ 	.byte	0x04, 0x17
        /*000a*/ 	.short	(.L_9 - .L_8)
.L_8:
        /*000c*/ 	.word	0x00000000
        /*0010*/ 	.short	0x0001
        /*0012*/ 	.short	0x0008
        /*0014*/ 	.byte	0x00, 0xf5, 0x21, 0x00


	//----- nvinfo : EIATTR_KPARAM_INFO
	.align		4
.L_9:
        /*0018*/ 	.byte	0x04, 0x17
        /*001a*/ 	.short	(.L_11 - .L_10)
.L_10:
        /*001c*/ 	.word	0x00000000
        /*0020*/ 	.short	0x0000
        /*0022*/ 	.short	0x0000
        /*0024*/ 	.byte	0x00, 0xf5, 0x21, 0x00


	//----- nvinfo : EIATTR_SPARSE_MMA_MASK
	.align		4
.L_11:
        /*0028*/ 	.byte	0x03, 0x50
        /*002a*/ 	.short	0x0000


	//----- nvinfo : EIATTR_MAXREG_COUNT
	.align		4
        /*002c*/ 	.byte	0x03, 0x1b
        /*002e*/ 	.short	0x00ff


	//----- nvinfo : EIATTR_NUM_BARRIERS
	.align		4
        /*0030*/ 	.byte	0x02, 0x4c
        /*0032*/ 	.byte	0x01
	.zero		1


	//----- nvinfo : EIATTR_MERCURY_ISA_VERSION
	.align		4
        /*0034*/ 	.byte	0x03, 0x5f
        /*0036*/ 	.short	0x0101


	//----- nvinfo : EIATTR_VRC_CTA_INIT_COUNT
	.align		4
        /*0038*/ 	.byte	0x02, 0x4a
	.zero		1
	.zero		1


	//----- nvinfo : EIATTR_EXIT_INSTR_OFFSETS
	.align		4
        /*003c*/ 	.byte	0x04, 0x1c
        /*003e*/ 	.short	(.L_13 - .L_12)


	//   ....[0]....
.L_12:
        /*0040*/ 	.word	0x00000270


	//----- nvinfo : EIATTR_CRS_STACK_SIZE
	.align		4
.L_13:
        /*0044*/ 	.byte	0x04, 0x1e
        /*0046*/ 	.short	(.L_15 - .L_14)
.L_14:
        /*0048*/ 	.word	0x00000000


	//----- nvinfo : EIATTR_CBANK_PARAM_SIZE
	.align		4
.L_15:
        /*004c*/ 	.byte	0x03, 0x19
        /*004e*/ 	.short	0x0010


	//----- nvinfo : EIATTR_PARAM_CBANK
	.align		4
        /*0050*/ 	.byte	0x04, 0x0a
        /*0052*/ 	.short	(.L_17 - .L_16)
	.align		4
.L_16:
        /*0054*/ 	.word	index@(.nv.constant0._Z16getMaxValueOfRowPfS_)
        /*0058*/ 	.short	0x0380
        /*005a*/ 	.short	0x0010


	//----- nvinfo : EIATTR_SW_WAR
	.align		4
.L_17:
        /*005c*/ 	.byte	0x04, 0x36
        /*005e*/ 	.short	(.L_19 - .L_18)
.L_18:
        /*0060*/ 	.word	0x00000008
.L_19:


//--------------------- .nv.callgraph             --------------------------
	.section	.nv.callgraph,"",@"SHT_CUDA_CALLGRAPH"
	.align	4
	.sectionentsize	8
	.align		4
        /*0000*/ 	.word	0x00000000
	.align		4
        /*0004*/ 	.word	0xffffffff
	.align		4
        /*0008*/ 	.word	0x00000000
	.align		4
        /*000c*/ 	.word	0xfffffffe
	.align		4
        /*0010*/ 	.word	0x00000000
	.align		4
        /*0014*/ 	.word	0xfffffffd
	.align		4
        /*0018*/ 	.word	0x00000000
	.align		4
        /*001c*/ 	.word	0xfffffffc


//--------------------- .text._Z16getMaxValueOfRowPfS_ --------------------------
	.section	.text._Z16getMaxValueOfRowPfS_,"ax",@progbits
	.align	128
        .global         _Z16getMaxValueOfRowPfS_
        .type           _Z16getMaxValueOfRowPfS_,@function
        .size           _Z16getMaxValueOfRowPfS_,(.L_x_5 - _Z16getMaxValueOfRowPfS_)
        .other          _Z16getMaxValueOfRowPfS_,@"STO_CUDA_ENTRY STV_DEFAULT"
_Z16getMaxValueOfRowPfS_:
.text._Z16getMaxValueOfRowPfS_:
[----:B------:R-:W-:Y:S01]  /*0000*/  LDC R1, c[0x0][0x37c] ;  /* 0x0000df00ff017b82 */ /* 0x000fe20000000800 */
[----:B------:R-:W0:Y:S01]  /*0010*/  LDCU UR6, c[0x0][0x360] ;  /* 0x00006c00ff0677ac */ /* 0x000e220008000800 */
[----:B------:R-:W1:Y:S01]  /*0020*/  S2R R9, SR_TID.X ;  /* 0x0000000000097919 */ /* 0x000e620000002100 */
[----:B------:R-:W2:Y:S01]  /*0030*/  LDCU.64 UR4, c[0x0][0x358] ;  /* 0x00006b00ff0477ac */ /* 0x000ea20008000a00 */
[----:B------:R-:W3:Y:S01]  /*0040*/  S2R R6, SR_CTAID.X ;  /* 0x0000000000067919 */ /* 0x000ee20000002500 */
[----:B0-----:R-:W-:-:S09]  /*0050*/  UISETP.GE.U32.AND UP0, UPT, UR6, 0x2, UPT ;  /* 0x000000020600788c */ /* 0x001fd2000bf06070 */
[----:B--2---:R-:W-:Y:S05]  /*0060*/  BRA.U !UP0, `(.L_x_0) ;  /* 0x0000000108547547 */ /* 0x004fea000b800000 */
[----:B------:R-:W0:Y:S01]  /*0070*/  LDC.64 R2, c[0x0][0x380] ;  /* 0x0000e000ff027b82 */ /* 0x000e220000000a00 */
[----:B---3--:R-:W-:Y:S02]  /*0080*/  IMAD.SHL.U32 R0, R6, 0x400, RZ ;  /* 0x0000040006007824 */ /* 0x008fe400078e00ff */
[----:B------:R-:W-:-:S03]  /*0090*/  IMAD.MOV.U32 R7, RZ, RZ, 0x1 ;  /* 0x00000001ff077424 */ /* 0x000fc600078e00ff */
[----:B-1----:R-:W-:-:S05]  /*00a0*/  LOP3.LUT R5, R9, 0xffc00, R0, 0xf8, !PT ;  /* 0x000ffc0009057812 */ /* 0x002fca00078ef800 */
[----:B0-----:R-:W-:-:S07]  /*00b0*/  IMAD.WIDE.U32 R2, R5, 0x4, R2 ;  /* 0x0000000405027825 */ /* 0x001fce00078e0002 */
.L_x_3:
[----:B------:R-:W-:Y:S01]  /*00c0*/  SHF.L.U32 R8, R7, 0x1, RZ ;  /* 0x0000000107087819 */ /* 0x000fe200000006ff */
[----:B------:R-:W-:Y:S03]  /*00d0*/  BAR.SYNC.DEFER_BLOCKING 0x0 ;  /* 0x0000000000007b1d */ /* 0x000fe60000010000 */
[C---:B------:R-:W-:Y:S01]  /*00e0*/  ISETP.GE.U32.AND P0, PT, R8.reuse, UR6, PT ;  /* 0x0000000608007c0c */ /* 0x040fe2000bf06070 */
[----:B------:R-:W-:Y:S02]  /*00f0*/  VIADD R0, R8, 0xffffffff ;  /* 0xffffffff08007836 */ /* 0x000fe40000000000 */
[----:B------:R-:W-:Y:S03]  /*0100*/  BSSY.RECONVERGENT B0, `(.L_x_1) ;  /* 0x0000009000007945 */ /* 0x000fe60003800200 */
[----:B------:R-:W-:-:S13]  /*0110*/  LOP3.LUT P1, RZ, R0, R9, RZ, 0xc0, !PT ;  /* 0x0000000900ff7212 */ /* 0x000fda000782c0ff */
[----:B------:R-:W-:Y:S05]  /*0120*/  @P1 BRA `(.L_x_2) ;  /* 0x0000000000181947 */ /* 0x000fea0003800000 */
[----:B------:R-:W-:Y:S02]  /*0130*/  IMAD.WIDE R4, R7, 0x4, R2 ;  /* 0x0000000407047825 */ /* 0x000fe400078e0202 */
[----:B------:R-:W2:Y:S04]  /*0140*/  LDG.E R7, desc[UR4][R2.64] ;  /* 0x0000000402077981 */ /* 0x000ea8000c1e1900 */
[----:B------:R-:W2:Y:S02]  /*0150*/  LDG.E R4, desc[UR4][R4.64] ;  /* 0x0000000404047981 */ /* 0x000ea4000c1e1900 */
[----:B--2---:R-:W-:-:S04]  /*0160*/  FSETP.GT.AND P1, PT, R4, R7, PT ;  /* 0x000000070400720b */ /* 0x004fc80003f24000 */
[----:B------:R-:W-:-:S05]  /*0170*/  FSEL R7, R4, R7, P1 ;  /* 0x0000000704077208 */ /* 0x000fca0000800000 */
[----:B------:R0:W-:Y:S04]  /*0180*/  STG.E desc[UR4][R2.64], R7 ;  /* 0x0000000702007986 */ /* 0x0001e8000c101904 */
.L_x_2:
[----:B------:R-:W-:Y:S05]  /*0190*/  BSYNC.RECONVERGENT B0 ;  /* 0x0000000000007941 */ /* 0x000fea0003800200 */
.L_x_1:
[----:B0-----:R-:W-:Y:S01]  /*01a0*/  IMAD.MOV.U32 R7, RZ, RZ, R8 ;  /* 0x000000ffff077224 */ /* 0x001fe200078e0008 */
[----:B------:R-:W-:Y:S06]  /*01b0*/  @!P0 BRA `(.L_x_3) ;  /* 0xfffffffc00c08947 */ /* 0x000fec000383ffff */
.L_x_0:
[----:B------:R-:W0:Y:S01]  /*01c0*/  LDC.64 R2, c[0x0][0x380] ;  /* 0x0000e000ff027b82 */ /* 0x000e220000000a00 */
[----:B---3--:R-:W-:Y:S01]  /*01d0*/  SHF.L.U32 R0, R6, 0xa, RZ ;  /* 0x0000000a06007819 */ /* 0x008fe200000006ff */
[----:B------:R-:W2:Y:S03]  /*01e0*/  LDCU.64 UR8, c[0x0][0x388] ;  /* 0x00007100ff0877ac */ /* 0x000ea60008000a00 */
[----:B-1----:R-:W-:-:S05]  /*01f0*/  LOP3.LUT R5, R9, 0xffc00, R0, 0xf8, !PT ;  /* 0x000ffc0009057812 */ /* 0x002fca00078ef800 */
[----:B0-----:R-:W-:-:S06]  /*0200*/  IMAD.WIDE.U32 R4, R5, 0x4, R2 ;  /* 0x0000000405047825 */ /* 0x001fcc00078e0002 */
[----:B------:R-:W3:Y:S01]  /*0210*/  LDG.E R5, desc[UR4][R4.64] ;  /* 0x0000000404057981 */ /* 0x000ee2000c1e1900 */
[----:B------:R-:W-:-:S05]  /*0220*/  IMAD.SHL.U32 R0, R6, 0x4, RZ ;  /* 0x0000000406007824 */ /* 0x000fca00078e00ff */
[----:B------:R-:W-:-:S04]  /*0230*/  LOP3.LUT R0, R0, 0xffc, RZ, 0xc0, !PT ;  /* 0x00000ffc00007812 */ /* 0x000fc800078ec0ff */
[----:B--2---:R-:W-:-:S04]  /*0240*/  IADD3 R2, P0, PT, R0, UR8, RZ ;  /* 0x0000000800027c10 */ /* 0x004fc8000ff1e0ff */
[----:B------:R-:W-:-:S05]  /*0250*/  IADD3.X R3, PT, PT, RZ, UR9, RZ, P0, !PT ;  /* 0x00000009ff037c10 */ /* 0x000fca00087fe4ff */
[----:B---3--:R-:W-:Y:S01]  /*0260*/  STG.E desc[UR4][R2.64], R5 ;  /* 0x0000000502007986 */ /* 0x008fe2000c101904 */
[----:B------:R-:W-:Y:S05]  /*0270*/  EXIT ;  /* 0x000000000000794d */ /* 0x000fea0003800000 */
.L_x_4:
[----:B------:R-:W-:-:S00]  /*0280*/  BRA `(.L_x_4) ;  /* 0xfffffffc00fc7947 */ /* 0x000fc0000383ffff */
[----:B------:R-:W-:-:S00]  /*0290*/  NOP ;  /* 0x0000000000007918 */ /* 0x000fc00000000000 */
        /* <DEDUP_REMOVED lines=14> */
.L_x_5:


//--------------------- .nv.shared.reserved.0     --------------------------
	.section	.nv.shared.reserved.0,"aw",@nobits
	.weak		__nv_reservedSMEM_offset_0_alias
	.size		__nv_reservedSMEM_offset_0_alias, 0, 64
	.other		__nv_reservedSMEM_offset_0_alias,@"STO_CUDA_RESERVED_SHARED STV_DEFAULT"
__nv_reservedSMEM_offset_0_alias:
	.zero		0
	.zero		64


//--------------------- .nv.constant0._Z16getMaxValueOfRowPfS_ --------------------------
	.section	.nv.constant0._Z16getMaxValueOfRowPfS_,"a",@progbits
	.sectionflags	@""
	.align	4
.nv.constant0._Z16getMaxValueOfRowPfS_:
	.zero		912


//--------------------- SYMBOLS --------------------------

	.type		.nv.reservedSmem.offset0,@object
	.size		.nv.reservedSmem.offset0,0x4
